	.headerflags	@"EF_CUDA_TEXMODE_UNIFIED EF_CUDA_64BIT_ADDRESS EF_CUDA_ACCELERATORS EF_CUDA_SM90 EF_CUDA_VIRTUAL_SM(EF_CUDA_SM90)"
	.elftype	@"ET_EXEC"


//--------------------- .nv.info                  --------------------------
	.section	.nv.info,"",@"SHT_CUDA_INFO"
	.align	4


	//----- nvinfo : EIATTR_REGCOUNT
	.align		4
        /*0000*/ 	.byte	0x04, 0x2f
        /*0002*/ 	.short	(.L_2 - .L_1)
	.align		4
.L_1:
        /*0004*/ 	.word	index@(triton_per_fused_add_native_layer_norm_native_layer_norm_backward_31)
        /*0008*/ 	.word	0x00000020


	//----- nvinfo : EIATTR_MIN_STACK_SIZE
	.align		4
.L_2:
        /*000c*/ 	.byte	0x04, 0x12
        /*000e*/ 	.short	(.L_4 - .L_3)
	.align		4
.L_3:
        /*0010*/ 	.word	index@(triton_per_fused_add_native_layer_norm_native_layer_norm_backward_31)
        /*0014*/ 	.word	0x00000000


	//----- nvinfo : EIATTR_FRAME_SIZE
	.align		4
.L_4:
        /*0018*/ 	.byte	0x04, 0x11
        /*001a*/ 	.short	(.L_6 - .L_5)
	.align		4
.L_5:
        /*001c*/ 	.word	index@(triton_per_fused_add_native_layer_norm_native_layer_norm_backward_31)
        /*0020*/ 	.word	0x00000000


	//----- nvinfo : EIATTR_MIN_STACK_SIZE
	.align		4
.L_6:
        /*0024*/ 	.byte	0x04, 0x12
        /*0026*/ 	.short	(.L_8 - .L_7)
	.align		4
.L_7:
        /*0028*/ 	.word	index@(triton_per_fused_add_native_layer_norm_native_layer_norm_backward_31)
        /*002c*/ 	.word	0x00000000
.L_8:


//--------------------- .nv.info.triton_per_fused_add_native_layer_norm_native_layer_norm_backward_31 --------------------------
	.section	.nv.info.triton_per_fused_add_native_layer_norm_native_layer_norm_backward_31,"",@"SHT_CUDA_INFO"
	.sectionflags	@""
	.align	4


	//----- nvinfo : EIATTR_CUDA_API_VERSION
	.align		4
        /*0000*/ 	.byte	0x04, 0x37
        /*0002*/ 	.short	(.L_10 - .L_9)
.L_9:
        /*0004*/ 	.word	0x0000007c


	//----- nvinfo : EIATTR_KPARAM_INFO
	.align		4
.L_10:
        /*0008*/ 	.byte	0x04, 0x17
        /*000a*/ 	.short	(.L_12 - .L_11)
.L_11:
        /*000c*/ 	.word	0x00000000
        /*0010*/ 	.short	0x000b
        /*0012*/ 	.short	0x0054
        /*0014*/ 	.byte	0x00, 0xf0, 0x11, 0x00


	//----- nvinfo : EIATTR_KPARAM_INFO
	.align		4
.L_12:
        /*0018*/ 	.byte	0x04, 0x17
        /*001a*/ 	.short	(.L_14 - .L_13)
.L_13:
        /*001c*/ 	.word	0x00000000
        /*0020*/ 	.short	0x000a
        /*0022*/ 	.short	0x0050
        /*0024*/ 	.byte	0x00, 0xf0, 0x11, 0x00


	//----- nvinfo : EIATTR_KPARAM_INFO
	.align		4
.L_14:
        /*0028*/ 	.byte	0x04, 0x17
        /*002a*/ 	.short	(.L_16 - .L_15)
.L_15:
        /*002c*/ 	.word	0x00000000
        /*0030*/ 	.short	0x0009
        /*0032*/ 	.short	0x0048
        /*0034*/ 	.byte	0x00, 0xf4, 0x21, 0x00


	//----- nvinfo : EIATTR_KPARAM_INFO
	.align		4
.L_16:
        /*0038*/ 	.byte	0x04, 0x17
        /*003a*/ 	.short	(.L_18 - .L_17)
.L_17:
        /*003c*/ 	.word	0x00000000
        /*0040*/ 	.short	0x0008
        /*0042*/ 	.short	0x0040
        /*0044*/ 	.byte	0x00, 0xf4, 0x21, 0x00


	//----- nvinfo : EIATTR_KPARAM_INFO
	.align		4
.L_18:
        /*0048*/ 	.byte	0x04, 0x17
        /*004a*/ 	.short	(.L_20 - .L_19)
.L_19:
        /*004c*/ 	.word	0x00000000
        /*0050*/ 	.short	0x0007
        /*0052*/ 	.short	0x0038
        /*0054*/ 	.byte	0x00, 0xf4, 0x21, 0x00


	//----- nvinfo : EIATTR_KPARAM_INFO
	.align		4
.L_20:
        /*0058*/ 	.byte	0x04, 0x17
        /*005a*/ 	.short	(.L_22 - .L_21)
.L_21:
        /*005c*/ 	.word	0x00000000
        /*0060*/ 	.short	0x0006
        /*0062*/ 	.short	0x0030
        /*0064*/ 	.byte	0x00, 0xf4, 0x21, 0x00


	//----- nvinfo : EIATTR_KPARAM_INFO
	.align		4
.L_22:
        /*0068*/ 	.byte	0x04, 0x17
        /*006a*/ 	.short	(.L_24 - .L_23)
.L_23:
        /*006c*/ 	.word	0x00000000
        /*0070*/ 	.short	0x0005
        /*0072*/ 	.short	0x0028
        /*0074*/ 	.byte	0x00, 0xf4, 0x21, 0x00


	//----- nvinfo : EIATTR_KPARAM_INFO
	.align		4
.L_24:
        /*0078*/ 	.byte	0x04, 0x17
        /*007a*/ 	.short	(.L_26 - .L_25)
.L_25:
        /*007c*/ 	.word	0x00000000
        /*0080*/ 	.short	0x0004
        /*0082*/ 	.short	0x0020
        /*0084*/ 	.byte	0x00, 0xf4, 0x21, 0x00


	//----- nvinfo : EIATTR_KPARAM_INFO
	.align		4
.L_26:
        /*0088*/ 	.byte	0x04, 0x17
        /*008a*/ 	.short	(.L_28 - .L_27)
.L_27:
        /*008c*/ 	.word	0x00000000
        /*0090*/ 	.short	0x0003
        /*0092*/ 	.short	0x0018
        /*0094*/ 	.byte	0x00, 0xf4, 0x21, 0x00


	//----- nvinfo : EIATTR_KPARAM_INFO
	.align		4
.L_28:
        /*0098*/ 	.byte	0x04, 0x17
        /*009a*/ 	.short	(.L_30 - .L_29)
.L_29:
        /*009c*/ 	.word	0x00000000
        /*00a0*/ 	.short	0x0002
        /*00a2*/ 	.short	0x0010
        /*00a4*/ 	.byte	0x00, 0xf4, 0x21, 0x00


	//----- nvinfo : EIATTR_KPARAM_INFO
	.align		4
.L_30:
        /*00a8*/ 	.byte	0x04, 0x17
        /*00aa*/ 	.short	(.L_32 - .L_31)
.L_31:
        /*00ac*/ 	.word	0x00000000
        /*00b0*/ 	.short	0x0001
        /*00b2*/ 	.short	0x0008
        /*00b4*/ 	.byte	0x00, 0xf4, 0x21, 0x00


	//----- nvinfo : EIATTR_KPARAM_INFO
	.align		4
.L_32:
        /*00b8*/ 	.byte	0x04, 0x17
        /*00ba*/ 	.short	(.L_34 - .L_33)
.L_33:
        /*00bc*/ 	.word	0x00000000
        /*00c0*/ 	.short	0x0000
        /*00c2*/ 	.short	0x0000
        /*00c4*/ 	.byte	0x00, 0xf4, 0x21, 0x00


	//----- nvinfo : EIATTR_SPARSE_MMA_MASK
	.align		4
.L_34:
        /*00c8*/ 	.byte	0x03, 0x50
        /*00ca*/ 	.short	0x0000


	//----- nvinfo : EIATTR_MAXREG_COUNT
	.align		4
        /*00cc*/ 	.byte	0x03, 0x1b
        /*00ce*/ 	.short	0x00ff


	//----- nvinfo : EIATTR_COOP_GROUP_MASK_REGIDS
	.align		4
        /*00d0*/ 	.byte	0x04, 0x29
        /*00d2*/ 	.short	(.L_36 - .L_35)


	//   ....[0]....
.L_35:
        /*00d4*/ 	.word	0xffffffff


	//   ....[1]....
        /*00d8*/ 	.word	0xffffffff


	//   ....[2]....
        /*00dc*/ 	.word	0xffffffff


	//   ....[3]....
        /*00e0*/ 	.word	0xffffffff


	//   ....[4]....
        /*00e4*/ 	.word	0xffffffff


	//   ....[5]....
        /*00e8*/ 	.word	0xffffffff


	//   ....[6]....
        /*00ec*/ 	.word	0xffffffff


	//   ....[7]....
        /*00f0*/ 	.word	0xffffffff


	//   ....[8]....
        /*00f4*/ 	.word	0xffffffff


	//   ....[9]....
        /*00f8*/ 	.word	0xffffffff


	//   ....[10]....
        /*00fc*/ 	.word	0xffffffff


	//   ....[11]....
        /*0100*/ 	.word	0xffffffff


	//   ....[12]....
        /*0104*/ 	.word	0xffffffff


	//   ....[13]....
        /*0108*/ 	.word	0xffffffff


	//----- nvinfo : EIATTR_COOP_GROUP_INSTR_OFFSETS
	.align		4
.L_36:
        /*010c*/ 	.byte	0x04, 0x28
        /*010e*/ 	.short	(.L_38 - .L_37)


	//   ....[0]....
.L_37:
        /*0110*/ 	.word	0x00000510


	//   ....[1]....
        /*0114*/ 	.word	0x00000530


	//   ....[2]....
        /*0118*/ 	.word	0x00000550


	//   ....[3]....
        /*011c*/ 	.word	0x00000570


	//   ....[4]....
        /*0120*/ 	.word	0x00000590


	//   ....[5]....
        /*0124*/ 	.word	0x00000690


	//   ....[6]....
        /*0128*/ 	.word	0x000006c0


	//   ....[7]....
        /*012c*/ 	.word	0x000007c0


	//   ....[8]....
        /*0130*/ 	.word	0x000007e0


	//   ....[9]....
        /*0134*/ 	.word	0x00000800


	//   ....[10]....
        /*0138*/ 	.word	0x00000820


	//   ....[11]....
        /*013c*/ 	.word	0x00000840


	//   ....[12]....
        /*0140*/ 	.word	0x000008a0


	//   ....[13]....
        /*0144*/ 	.word	0x000008c0


	//----- nvinfo : EIATTR_EXIT_INSTR_OFFSETS
	.align		4
.L_38:
        /*0148*/ 	.byte	0x04, 0x1c
        /*014a*/ 	.short	(.L_40 - .L_39)


	//   ....[0]....
.L_39:
        /*014c*/ 	.word	0x00000b10


	//   ....[1]....
        /*0150*/ 	.word	0x00000b40


	//----- nvinfo : EIATTR_REQNTID
	.align		4
.L_40:
        /*0154*/ 	.byte	0x04, 0x10
        /*0156*/ 	.short	(.L_42 - .L_41)
.L_41:
        /*0158*/ 	.word	0x00000080
        /*015c*/ 	.word	0x00000001
        /*0160*/ 	.word	0x00000001


	//----- nvinfo : EIATTR_CBANK_PARAM_SIZE
	.align		4
.L_42:
        /*0164*/ 	.byte	0x03, 0x19
        /*0166*/ 	.short	0x0058


	//----- nvinfo : EIATTR_PARAM_CBANK
	.align		4
        /*0168*/ 	.byte	0x04, 0x0a
        /*016a*/ 	.short	(.L_44 - .L_43)
	.align		4
.L_43:
        /*016c*/ 	.word	index@(.nv.constant0.triton_per_fused_add_native_layer_norm_native_layer_norm_backward_31)
        /*0170*/ 	.short	0x0210
        /*0172*/ 	.short	0x0058


	//----- nvinfo : EIATTR_SW_WAR
	.align		4
.L_44:
        /*0174*/ 	.byte	0x04, 0x36
        /*0176*/ 	.short	(.L_46 - .L_45)
.L_45:
        /*0178*/ 	.word	0x00000008
.L_46:


//--------------------- .nv.callgraph             --------------------------
	.section	.nv.callgraph,"",@"SHT_CUDA_CALLGRAPH"
	.align	4
	.sectionentsize	8
	.align		4
        /*0000*/ 	.word	0x00000000
	.align		4
        /*0004*/ 	.word	0xffffffff
	.align		4
        /*0008*/ 	.word	0x00000000
	.align		4
        /*000c*/ 	.word	0xfffffffe
	.align		4
        /*0010*/ 	.word	0x00000000
	.align		4
        /*0014*/ 	.word	0xfffffffd
	.align		4
        /*0018*/ 	.word	0x00000000
	.align		4
        /*001c*/ 	.word	0xfffffffc


//--------------------- .nv.constant4             --------------------------
	.section	.nv.constant4,"a",@progbits
	.align	8
	.align		8
.nv.constant4:
        /*0000*/ 	.dword	_$_str


//--------------------- .text.triton_per_fused_add_native_layer_norm_native_layer_norm_backward_31 --------------------------
	.section	.text.triton_per_fused_add_native_layer_norm_native_layer_norm_backward_31,"ax",@progbits
	.sectionflags	@"SHF_BARRIERS=1"
	.align	128
        .global         triton_per_fused_add_native_layer_norm_native_layer_norm_backward_31
        .type           triton_per_fused_add_native_layer_norm_native_layer_norm_backward_31,@function
        .size           triton_per_fused_add_native_layer_norm_native_layer_norm_backward_31,(.L_x_1 - triton_per_fused_add_native_layer_norm_native_layer_norm_backward_31)
        .other          triton_per_fused_add_native_layer_norm_native_layer_norm_backward_31,@"STO_CUDA_ENTRY STV_DEFAULT"
triton_per_fused_add_native_layer_norm_native_layer_norm_backward_31:
.text.triton_per_fused_add_native_layer_norm_native_layer_norm_backward_31:
[----:B------:R-:W0:Y:S01]  /*0000*/  LDC R1, c[0x0][0x28] ;  /* 0x00000a00ff017b82 */ /* 0x000e220000000800 */
[----:B------:R-:W1:Y:S07]  /*0010*/  S2R R2, SR_TID.X ;  /* 0x0000000000027919 */ /* 0x000e6e0000002100 */
[----:B------:R-:W2:Y:S01]  /*0020*/  LDC.64 R22, c[0x0][0x220] ;  /* 0x00008800ff167b82 */ /* 0x000ea20000000a00 */
[----:B------:R-:W-:Y:S02]  /*0030*/  CS2R R4, SRZ ;  /* 0x0000000000047805 */ /* 0x000fe4000001ff00 */
[----:B------:R-:W-:Y:S01]  /*0040*/  CS2R R6, SRZ ;  /* 0x0000000000067805 */ /* 0x000fe2000001ff00 */
[----:B------:R-:W3:Y:S01]  /*0050*/  S2R R3, SR_CTAID.X ;  /* 0x0000000000037919 */ /* 0x000ee20000002500 */
[----:B------:R-:W-:-:S02]  /*0060*/  CS2R R8, SRZ ;  /* 0x0000000000087805 */ /* 0x000fc4000001ff00 */
[----:B------:R-:W-:Y:S01]  /*0070*/  CS2R R10, SRZ ;  /* 0x00000000000a7805 */ /* 0x000fe2000001ff00 */
[----:B------:R-:W-:Y:S01]  /*0080*/  ULDC.64 UR6, c[0x0][0x208] ;  /* 0x0000820000067ab9 */ /* 0x000fe20000000a00 */
[----:B------:R-:W4:Y:S08]  /*0090*/  LDC.64 R18, c[0x0][0x218] ;  /* 0x00008600ff127b82 */ /* 0x000f300000000a00 */
[----:B------:R-:W5:Y:S08]  /*00a0*/  LDC.64 R28, c[0x0][0x230] ;  /* 0x00008c00ff1c7b82 */ /* 0x000f700000000a00 */
[----:B------:R-:W5:Y:S01]  /*00b0*/  LDC.64 R26, c[0x0][0x210] ;  /* 0x00008400ff1a7b82 */ /* 0x000f620000000a00 */
[----:B-1----:R-:W-:-:S04]  /*00c0*/  SHF.L.U32 R16, R2, 0x2, RZ ;  /* 0x0000000202107819 */ /* 0x002fc800000006ff */
[----:B------:R-:W-:-:S04]  /*00d0*/  LOP3.LUT R21, R16, 0x1fc, RZ, 0xc0, !PT ;  /* 0x000001fc10157812 */ /* 0x000fc800078ec0ff */
[C---:B------:R-:W-:Y:S01]  /*00e0*/  ISETP.GE.U32.AND P1, PT, R21.reuse, 0x180, PT ;  /* 0x000001801500780c */ /* 0x040fe20003f26070 */
[----:B--2---:R-:W-:-:S04]  /*00f0*/  IMAD.WIDE.U32 R22, R21, 0x4, R22 ;  /* 0x0000000415167825 */ /* 0x004fc800078e0016 */
[----:B---3--:R-:W-:-:S04]  /*0100*/  IMAD R21, R3, 0x180, R21 ;  /* 0x0000018003157824 */ /* 0x008fc800078e0215 */
[----:B----4-:R-:W-:-:S04]  /*0110*/  IMAD.WIDE R18, R21, 0x4, R18 ;  /* 0x0000000415127825 */ /* 0x010fc800078e0212 */
[----:B------:R1:W2:Y:S04]  /*0120*/  @!P1 LDG.E.EL.128 R8, desc[UR6][R22.64] ;  /* 0x0000000616089981 */ /* 0x0002a8000c2e1d00 */
[----:B------:R3:W4:Y:S01]  /*0130*/  @!P1 LDG.E.128 R4, desc[UR6][R18.64] ;  /* 0x0000000612049981 */ /* 0x000722000c1e1d00 */
[----:B------:R-:W-:Y:S02]  /*0140*/  CS2R R12, SRZ ;  /* 0x00000000000c7805 */ /* 0x000fe4000001ff00 */
[----:B------:R-:W-:Y:S01]  /*0150*/  CS2R R14, SRZ ;  /* 0x00000000000e7805 */ /* 0x000fe2000001ff00 */
[----:B-1----:R-:W1:Y:S01]  /*0160*/  LDC.64 R22, c[0x0][0x228] ;  /* 0x00008a00ff167b82 */ /* 0x002e620000000a00 */
[----:B---3--:R-:W-:Y:S01]  /*0170*/  CS2R R18, SRZ ;  /* 0x0000000000127805 */ /* 0x008fe2000001ff00 */
[----:B0----5:R-:W-:-:S04]  /*0180*/  IMAD.WIDE R26, R21, 0x4, R26 ;  /* 0x00000004151a7825 */ /* 0x021fc800078e021a */
[----:B-1----:R-:W-:Y:S01]  /*0190*/  IMAD.WIDE R22, R21, 0x4, R22 ;  /* 0x0000000415167825 */ /* 0x002fe200078e0216 */
[----:B------:R-:W-:-:S04]  /*01a0*/  CS2R R20, SRZ ;  /* 0x0000000000147805 */ /* 0x000fc8000001ff00 */
[----:B------:R0:W3:Y:S02]  /*01b0*/  @!P1 LDG.E.128 R12, desc[UR6][R22.64] ;  /* 0x00000006160c9981 */ /* 0x0000e4000c1e1d00 */
[----:B0-----:R-:W-:-:S06]  /*01c0*/  CS2R R22, SRZ ;  /* 0x0000000000167805 */ /* 0x001fcc000001ff00 */
[----:B------:R-:W5:Y:S01]  /*01d0*/  @!P1 LDG.E.128 R20, desc[UR6][R26.64] ;  /* 0x000000061a149981 */ /* 0x000f62000c1e1d00 */
[----:B--2---:R-:W-:Y:S02]  /*01e0*/  SEL R17, R10, RZ, !P1 ;  /* 0x000000ff0a117207 */ /* 0x004fe40004800000 */
[----:B------:R-:W-:Y:S02]  /*01f0*/  LOP3.LUT R10, R16, 0x1fc, RZ, 0xc0, !PT ;  /* 0x000001fc100a7812 */ /* 0x000fe400078ec0ff */
[----:B----4-:R-:W-:-:S03]  /*0200*/  SEL R6, R6, RZ, !P1 ;  /* 0x000000ff06067207 */ /* 0x010fc60004800000 */
[----:B------:R-:W-:-:S04]  /*0210*/  IMAD.WIDE.U32 R28, R10, 0x4, R28 ;  /* 0x000000040a1c7825 */ /* 0x000fc800078e001c */
[----:B------:R-:W-:Y:S01]  /*0220*/  FADD R6, R6, R17 ;  /* 0x0000001106067221 */ /* 0x000fe20000000000 */
[----:B------:R-:W-:-:S06]  /*0230*/  CS2R R16, SRZ ;  /* 0x0000000000107805 */ /* 0x000fcc000001ff00 */
[----:B------:R0:W2:Y:S01]  /*0240*/  @!P1 LDG.E.EL.128 R16, desc[UR6][R28.64] ;  /* 0x000000061c109981 */ /* 0x0000a2000c2e1d00 */
[----:B------:R-:W-:Y:S02]  /*0250*/  SEL R25, R8, RZ, !P1 ;  /* 0x000000ff08197207 */ /* 0x000fe40004800000 */
[----:B------:R-:W-:Y:S02]  /*0260*/  SEL R8, R9, RZ, !P1 ;  /* 0x000000ff09087207 */ /* 0x000fe40004800000 */
[----:B------:R-:W-:Y:S02]  /*0270*/  SEL R4, R4, RZ, !P1 ;  /* 0x000000ff04047207 */ /* 0x000fe40004800000 */
[----:B------:R-:W-:Y:S02]  /*0280*/  SEL R5, R5, RZ, !P1 ;  /* 0x000000ff05057207 */ /* 0x000fe40004800000 */
[----:B0-----:R-:W-:Y:S01]  /*0290*/  SEL R28, R11, RZ, !P1 ;  /* 0x000000ff0b1c7207 */ /* 0x001fe20004800000 */
[----:B------:R-:W-:-:S02]  /*02a0*/  FADD R4, R4, R25 ;  /* 0x0000001904047221 */ /* 0x000fc40000000000 */
[----:B------:R-:W-:Y:S01]  /*02b0*/  FADD R5, R5, R8 ;  /* 0x0000000805057221 */ /* 0x000fe20000000000 */
[----:B------:R-:W-:Y:S02]  /*02c0*/  SEL R7, R7, RZ, !P1 ;  /* 0x000000ff07077207 */ /* 0x000fe40004800000 */
[----:B---3--:R-:W-:Y:S02]  /*02d0*/  SEL R12, R12, RZ, !P1 ;  /* 0x000000ff0c0c7207 */ /* 0x008fe40004800000 */
[----:B------:R-:W-:Y:S02]  /*02e0*/  SEL R13, R13, RZ, !P1 ;  /* 0x000000ff0d0d7207 */ /* 0x000fe40004800000 */
[----:B------:R-:W-:Y:S01]  /*02f0*/  SEL R14, R14, RZ, !P1 ;  /* 0x000000ff0e0e7207 */ /* 0x000fe20004800000 */
[----:B------:R-:W-:Y:S01]  /*0300*/  FADD R7, R7, R28 ;  /* 0x0000001c07077221 */ /* 0x000fe20000000000 */
[----:B------:R-:W-:Y:S01]  /*0310*/  SEL R15, R15, RZ, !P1 ;  /* 0x000000ff0f0f7207 */ /* 0x000fe20004800000 */
[----:B------:R-:W0:Y:S01]  /*0320*/  S2UR UR5, SR_CgaCtaId ;  /* 0x00000000000579c3 */ /* 0x000e220000008800 */
[C---:B------:R-:W-:Y:S01]  /*0330*/  LOP3.LUT P2, RZ, R2.reuse, 0x1f, RZ, 0xc0, !PT ;  /* 0x0000001f02ff7812 */ /* 0x040fe2000784c0ff */
[----:B------:R-:W-:Y:S01]  /*0340*/  UMOV UR4, 0x400 ;  /* 0x0000040000047882 */ /* 0x000fe20000000000 */
[----:B------:R-:W-:Y:S01]  /*0350*/  ISETP.GE.AND P3, PT, R2, 0x4, PT ;  /* 0x000000040200780c */ /* 0x000fe20003f66270 */
[----:B0-----:R-:W-:Y:S01]  /*0360*/  UPRMT UR4, UR5, 0x654, UR4 ;  /* 0x0000065405047896 */ /* 0x001fe20008000004 */
[----:B--2---:R-:W-:-:S02]  /*0370*/  SEL R9, R16, RZ, !P1 ;  /* 0x000000ff10097207 */ /* 0x004fc40004800000 */
[----:B------:R-:W-:Y:S02]  /*0380*/  SEL R16, R17, RZ, !P1 ;  /* 0x000000ff11107207 */ /* 0x000fe40004800000 */
[----:B-----5:R-:W-:Y:S01]  /*0390*/  SEL R17, R20, RZ, !P1 ;  /* 0x000000ff14117207 */ /* 0x020fe20004800000 */
[----:B------:R-:W-:Y:S01]  /*03a0*/  FADD R9, R12, R9 ;  /* 0x000000090c097221 */ /* 0x000fe20000000000 */
[----:B------:R-:W-:Y:S02]  /*03b0*/  SEL R12, R21, RZ, !P1 ;  /* 0x000000ff150c7207 */ /* 0x000fe40004800000 */
[----:B------:R-:W-:Y:S02]  /*03c0*/  SEL R11, R18, RZ, !P1 ;  /* 0x000000ff120b7207 */ /* 0x000fe40004800000 */
[----:B------:R-:W-:Y:S01]  /*03d0*/  SEL R8, R19, RZ, !P1 ;  /* 0x000000ff13087207 */ /* 0x000fe20004800000 */
[----:B------:R-:W-:Y:S01]  /*03e0*/  FADD R13, R13, R16 ;  /* 0x000000100d0d7221 */ /* 0x000fe20000000000 */
[----:B------:R-:W-:Y:S01]  /*03f0*/  SEL R19, R22, RZ, !P1 ;  /* 0x000000ff16137207 */ /* 0x000fe20004800000 */
[----:B------:R-:W-:Y:S01]  /*0400*/  FADD R4, R17, R4 ;  /* 0x0000000411047221 */ /* 0x000fe20000000000 */
[----:B------:R-:W-:Y:S01]  /*0410*/  FADD R12, R12, R5 ;  /* 0x000000050c0c7221 */ /* 0x000fe20000000000 */
[----:B------:R-:W-:Y:S01]  /*0420*/  FADD R11, R14, R11 ;  /* 0x0000000b0e0b7221 */ /* 0x000fe20000000000 */
[----:B------:R-:W-:Y:S01]  /*0430*/  SEL R14, R23, RZ, !P1 ;  /* 0x000000ff170e7207 */ /* 0x000fe20004800000 */
[----:B------:R-:W-:Y:S01]  /*0440*/  FADD R6, R19, R6 ;  /* 0x0000000613067221 */ /* 0x000fe20000000000 */
[----:B------:R-:W-:Y:S01]  /*0450*/  FADD R4, R9, R4 ;  /* 0x0000000409047221 */ /* 0x000fe20000000000 */
[----:B------:R-:W-:Y:S01]  /*0460*/  FADD R5, R13, R12 ;  /* 0x0000000c0d057221 */ /* 0x000fe20000000000 */
[----:B------:R-:W-:Y:S01]  /*0470*/  FADD R8, R15, R8 ;  /* 0x000000080f087221 */ /* 0x000fe20000000000 */
[----:B------:R-:W-:Y:S01]  /*0480*/  FADD R7, R14, R7 ;  /* 0x000000070e077221 */ /* 0x000fe20000000000 */
[----:B------:R-:W-:Y:S01]  /*0490*/  FADD R6, R6, R11 ;  /* 0x0000000b06067221 */ /* 0x000fe20000000000 */
[----:B------:R-:W-:Y:S01]  /*04a0*/  FADD R9, R4, R5 ;  /* 0x0000000504097221 */ /* 0x000fe20000000000 */
[----:B------:R-:W0:Y:S01]  /*04b0*/  LDC.64 R18, c[0x0][0x238] ;  /* 0x00008e00ff127b82 */ /* 0x000e220000000a00 */
[----:B------:R-:W-:-:S02]  /*04c0*/  FADD R7, R7, R8 ;  /* 0x0000000807077221 */ /* 0x000fc40000000000 */
[----:B------:R-:W-:-:S04]  /*04d0*/  FADD R8, R6, R9 ;  /* 0x0000000906087221 */ /* 0x000fc80000000000 */
[----:B------:R-:W-:Y:S01]  /*04e0*/  FADD R8, R8, R7 ;  /* 0x0000000708087221 */ /* 0x000fe20000000000 */
[----:B------:R-:W1:Y:S04]  /*04f0*/  LDC.64 R20, c[0x0][0x240] ;  /* 0x00009000ff147b82 */ /* 0x000e680000000a00 */
[----:B------:R-:W-:-:S05]  /*0500*/  FSEL R8, R8, RZ, !P1 ;  /* 0x000000ff08087208 */ /* 0x000fca0004800000 */
[----:B------:R-:W2:Y:S02]  /*0510*/  SHFL.BFLY PT, R9, R8, 0x10, 0x1f ;  /* 0x0e001f0008097f89 */ /* 0x000ea400000e0000 */
[----:B--2---:R-:W-:-:S05]  /*0520*/  FADD R9, R8, R9 ;  /* 0x0000000908097221 */ /* 0x004fca0000000000 */
[----:B------:R-:W2:Y:S02]  /*0530*/  SHFL.BFLY PT, R12, R9, 0x8, 0x1f ;  /* 0x0d001f00090c7f89 */ /* 0x000ea400000e0000 */
[----:B--2---:R-:W-:-:S05]  /*0540*/  FADD R12, R9, R12 ;  /* 0x0000000c090c7221 */ /* 0x004fca0000000000 */
[----:B------:R-:W2:Y:S02]  /*0550*/  SHFL.BFLY PT, R11, R12, 0x4, 0x1f ;  /* 0x0c801f000c0b7f89 */ /* 0x000ea400000e0000 */
[----:B--2---:R-:W-:-:S05]  /*0560*/  FADD R11, R12, R11 ;  /* 0x0000000b0c0b7221 */ /* 0x004fca0000000000 */
[----:B------:R-:W2:Y:S02]  /*0570*/  SHFL.BFLY PT, R14, R11, 0x2, 0x1f ;  /* 0x0c401f000b0e7f89 */ /* 0x000ea400000e0000 */
[----:B--2---:R-:W-:-:S05]  /*0580*/  FADD R14, R11, R14 ;  /* 0x0000000e0b0e7221 */ /* 0x004fca0000000000 */
[----:B------:R-:W2:Y:S01]  /*0590*/  SHFL.BFLY PT, R13, R14, 0x1, 0x1f ;  /* 0x0c201f000e0d7f89 */ /* 0x000ea200000e0000 */
[----:B------:R-:W-:Y:S01]  /*05a0*/  SHF.R.U32.HI R22, RZ, 0x3, R2 ;  /* 0x00000003ff167819 */ /* 0x000fe20000011602 */
[----:B0-----:R-:W-:Y:S01]  /*05b0*/  IMAD.WIDE.U32 R18, R10, 0x4, R18 ;  /* 0x000000040a127825 */ /* 0x001fe200078e0012 */
[----:B------:R-:W-:-:S03]  /*05c0*/  CS2R R8, SRZ ;  /* 0x0000000000087805 */ /* 0x000fc6000001ff00 */
[----:B-1----:R-:W-:Y:S01]  /*05d0*/  IMAD.WIDE.U32 R20, R10, 0x4, R20 ;  /* 0x000000040a147825 */ /* 0x002fe200078e0014 */
[----:B------:R-:W-:Y:S02]  /*05e0*/  CS2R R10, SRZ ;  /* 0x00000000000a7805 */ /* 0x000fe4000001ff00 */
[----:B------:R-:W-:-:S04]  /*05f0*/  LOP3.LUT R22, R22, 0xc, RZ, 0xc0, !PT ;  /* 0x0000000c16167812 */ /* 0x000fc800078ec0ff */
[----:B------:R0:W3:Y:S01]  /*0600*/  @!P1 LDG.E.EL.128 R8, desc[UR6][R18.64] ;  /* 0x0000000612089981 */ /* 0x0000e2000c2e1d00 */
[----:B--2---:R-:W-:Y:S01]  /*0610*/  FADD R16, R14, R13 ;  /* 0x0000000d0e107221 */ /* 0x004fe20000000000 */
[----:B------:R-:W-:Y:S02]  /*0620*/  CS2R R12, SRZ ;  /* 0x00000000000c7805 */ /* 0x000fe4000001ff00 */
[----:B------:R-:W-:Y:S02]  /*0630*/  CS2R R14, SRZ ;  /* 0x00000000000e7805 */ /* 0x000fe4000001ff00 */
[----:B------:R-:W-:Y:S04]  /*0640*/  @!P2 STS [R22+UR4], R16 ;  /* 0x000000101600a988 */ /* 0x000fe80008000804 */
[----:B------:R1:W2:Y:S01]  /*0650*/  @!P1 LDG.E.EL.128 R12, desc[UR6][R20.64] ;  /* 0x00000006140c9981 */ /* 0x0002a2000c2e1d00 */
[C---:B------:R-:W-:Y:S01]  /*0660*/  SHF.L.U32 R17, R2.reuse, 0x2, RZ ;  /* 0x0000000202117819 */ /* 0x040fe200000006ff */
[----:B------:R-:W-:Y:S06]  /*0670*/  BAR.SYNC.DEFER_BLOCKING 0x0 ;  /* 0x0000000000007b1d */ /* 0x000fec0000010000 */
[----:B------:R-:W4:Y:S04]  /*0680*/  @!P3 LDS R24, [R17+UR4] ;  /* 0x000000041118b984 */ /* 0x000f280008000800 */
[----:B----4-:R-:W4:Y:S01]  /*0690*/  SHFL.BFLY PT, R23, R24, 0x2, 0x1f ;  /* 0x0c401f0018177f89 */ /* 0x010f2200000e0000 */
[----:B------:R-:W-:Y:S01]  /*06a0*/  LOP3.LUT P0, RZ, R2, 0x3, RZ, 0xc0, !PT ;  /* 0x0000000302ff7812 */ /* 0x000fe2000780c0ff */
[----:B----4-:R-:W-:-:S05]  /*06b0*/  FADD R23, R24, R23 ;  /* 0x0000001718177221 */ /* 0x010fca0000000000 */
[----:B------:R-:W4:Y:S01]  /*06c0*/  SHFL.BFLY PT, R28, R23, 0x1, 0x1f ;  /* 0x0c201f00171c7f89 */ /* 0x000f2200000e0000 */
[----:B------:R-:W-:Y:S01]  /*06d0*/  ISETP.LT.AND P0, PT, R2, 0x4, !P0 ;  /* 0x000000040200780c */ /* 0x000fe20004701270 */
[----:B----4-:R-:W-:-:S12]  /*06e0*/  FADD R28, R23, R28 ;  /* 0x0000001c171c7221 */ /* 0x010fd80000000000 */
[----:B------:R-:W-:Y:S01]  /*06f0*/  @P0 STS [R17+UR4], R28 ;  /* 0x0000001c11000988 */ /* 0x000fe20008000804 */
[----:B------:R-:W-:Y:S06]  /*0700*/  BAR.SYNC.DEFER_BLOCKING 0x0 ;  /* 0x0000000000007b1d */ /* 0x000fec0000010000 */
[----:B------:R-:W4:Y:S02]  /*0710*/  LDS R16, [UR4] ;  /* 0x00000004ff107984 */ /* 0x000f240008000800 */
[----:B----4-:R-:W-:-:S04]  /*0720*/  FADD R16, RZ, R16 ;  /* 0x00000010ff107221 */ /* 0x010fc80000000000 */
[C---:B------:R-:W-:Y:S01]  /*0730*/  FFMA R29, R16.reuse, -0.002604166744276881218, R5 ;  /* 0xbb2aaaab101d7823 */ /* 0x040fe20000000005 */
[----:B0-----:R-:W-:-:S03]  /*0740*/  FFMA R19, R16, -0.002604166744276881218, R4 ;  /* 0xbb2aaaab10137823 */ /* 0x001fc60000000004 */
[----:B------:R-:W-:Y:S01]  /*0750*/  FMUL R18, R29, R29 ;  /* 0x0000001d1d127220 */ /* 0x000fe20000400000 */
[----:B------:R-:W-:-:S03]  /*0760*/  FFMA R25, R16, -0.002604166744276881218, R6 ;  /* 0xbb2aaaab10197823 */ /* 0x000fc60000000006 */
[----:B------:R-:W-:Y:S01]  /*0770*/  FFMA R18, R19, R19, R18 ;  /* 0x0000001313127223 */ /* 0x000fe20000000012 */
[----:B------:R-:W-:-:S03]  /*0780*/  FFMA R23, R16, -0.002604166744276881218, R7 ;  /* 0xbb2aaaab10177823 */ /* 0x000fc60000000007 */
[----:B------:R-:W-:-:S04]  /*0790*/  FFMA R18, R25, R25, R18 ;  /* 0x0000001919127223 */ /* 0x000fc80000000012 */
[----:B------:R-:W-:-:S05]  /*07a0*/  FFMA R18, R23, R23, R18 ;  /* 0x0000001717127223 */ /* 0x000fca0000000012 */
[----:B------:R-:W-:-:S05]  /*07b0*/  FSEL R18, R18, RZ, !P1 ;  /* 0x000000ff12127208 */ /* 0x000fca0004800000 */
[----:B-1----:R-:W0:Y:S02]  /*07c0*/  SHFL.BFLY PT, R21, R18, 0x10, 0x1f ;  /* 0x0e001f0012157f89 */ /* 0x002e2400000e0000 */
[----:B0-----:R-:W-:-:S05]  /*07d0*/  FADD R21, R18, R21 ;  /* 0x0000001512157221 */ /* 0x001fca0000000000 */
[----:B------:R-:W0:Y:S02]  /*07e0*/  SHFL.BFLY PT, R16, R21, 0x8, 0x1f ;  /* 0x0d001f0015107f89 */ /* 0x000e2400000e0000 */
[----:B0-----:R-:W-:-:S05]  /*07f0*/  FADD R16, R21, R16 ;  /* 0x0000001015107221 */ /* 0x001fca0000000000 */
[----:B------:R-:W0:Y:S02]  /*0800*/  SHFL.BFLY PT, R20, R16, 0x4, 0x1f ;  /* 0x0c801f0010147f89 */ /* 0x000e2400000e0000 */
[----:B0-----:R-:W-:-:S05]  /*0810*/  FADD R20, R16, R20 ;  /* 0x0000001410147221 */ /* 0x001fca0000000000 */
[----:B------:R-:W0:Y:S02]  /*0820*/  SHFL.BFLY PT, R24, R20, 0x2, 0x1f ;  /* 0x0c401f0014187f89 */ /* 0x000e2400000e0000 */
[----:B0-----:R-:W-:-:S05]  /*0830*/  FADD R24, R20, R24 ;  /* 0x0000001814187221 */ /* 0x001fca0000000000 */
[----:B------:R-:W0:Y:S02]  /*0840*/  SHFL.BFLY PT, R28, R24, 0x1, 0x1f ;  /* 0x0c201f00181c7f89 */ /* 0x000e2400000e0000 */
[----:B0-----:R-:W-:Y:S01]  /*0850*/  FADD R28, R24, R28 ;  /* 0x0000001c181c7221 */ /* 0x001fe20000000000 */
[----:B------:R-:W-:Y:S06]  /*0860*/  BAR.SYNC.DEFER_BLOCKING 0x0 ;  /* 0x0000000000007b1d */ /* 0x000fec0000010000 */
[----:B------:R-:W-:Y:S02]  /*0870*/  @!P2 STS [R22+UR4], R28 ;  /* 0x0000001c1600a988 */ /* 0x000fe40008000804 */
[----:B------:R-:W-:Y:S06]  /*0880*/  BAR.SYNC.DEFER_BLOCKING 0x0 ;  /* 0x0000000000007b1d */ /* 0x000fec0000010000 */
[----:B------:R-:W0:Y:S04]  /*0890*/  @!P3 LDS R0, [R17+UR4] ;  /* 0x000000041100b984 */ /* 0x000e280008000800 */
[----:B0-----:R-:W0:Y:S02]  /*08a0*/  SHFL.BFLY PT, R21, R0, 0x2, 0x1f ;  /* 0x0c401f0000157f89 */ /* 0x001e2400000e0000 */
[----:B0-----:R-:W-:-:S05]  /*08b0*/  FADD R21, R0, R21 ;  /* 0x0000001500157221 */ /* 0x001fca0000000000 */
[----:B------:R-:W0:Y:S02]  /*08c0*/  SHFL.BFLY PT, R16, R21, 0x1, 0x1f ;  /* 0x0c201f0015107f89 */ /* 0x000e2400000e0000 */
[----:B0-----:R-:W-:-:S05]  /*08d0*/  FADD R18, R21, R16 ;  /* 0x0000001015127221 */ /* 0x001fca0000000000 */
[----:B------:R-:W-:Y:S01]  /*08e0*/  @P0 STS [R17+UR4], R18 ;  /* 0x0000001211000988 */ /* 0x000fe20008000804 */
[----:B------:R-:W-:Y:S06]  /*08f0*/  BAR.SYNC.DEFER_BLOCKING 0x0 ;  /* 0x0000000000007b1d */ /* 0x000fec0000010000 */
[----:B------:R-:W0:Y:S01]  /*0900*/  LDS R16, [UR4] ;  /* 0x00000004ff107984 */ /* 0x000e220008000800 */
[----:B------:R-:W-:Y:S01]  /*0910*/  HFMA2.MMA R20, -RZ, RZ, 0.8955078125, -0.052093505859375 ;  /* 0x3b2aaaabff147435 */ /* 0x000fe200000001ff */
[----:B--2---:R-:W-:Y:S02]  /*0920*/  SEL R0, R12, RZ, !P1 ;  /* 0x000000ff0c007207 */ /* 0x004fe40004800000 */
[----:B---3--:R-:W-:Y:S01]  /*0930*/  SEL R8, R8, RZ, !P1 ;  /* 0x000000ff08087207 */ /* 0x008fe20004800000 */
[----:B0-----:R-:W-:-:S06]  /*0940*/  FADD R16, RZ, R16 ;  /* 0x00000010ff107221 */ /* 0x001fcc0000000000 */
[----:B------:R-:W-:Y:S02]  /*0950*/  FFMA R16, R16, R20, 9.9999999747524270788e-07 ;  /* 0x358637bd10107423 */ /* 0x000fe40000000014 */
[----:B------:R-:W0:Y:S04]  /*0960*/  LDC.64 R20, c[0x0][0x250] ;  /* 0x00009400ff147b82 */ /* 0x000e280000000a00 */
[----:B------:R-:W1:Y:S01]  /*0970*/  MUFU.RSQ R16, R16 ;  /* 0x0000001000107308 */ /* 0x000e620000001400 */
[----:B------:R-:W-:Y:S01]  /*0980*/  LOP3.LUT P0, RZ, R2, 0x7f, RZ, 0xc0, !PT ;  /* 0x0000007f02ff7812 */ /* 0x000fe2000780c0ff */
[----:B-1----:R-:W-:Y:S02]  /*0990*/  FMUL R12, R19, R16 ;  /* 0x00000010130c7220 */ /* 0x002fe40000400000 */
[----:B------:R-:W1:Y:S02]  /*09a0*/  LDC.64 R18, c[0x0][0x248] ;  /* 0x00009200ff127b82 */ /* 0x000e640000000a00 */
[----:B------:R-:W-:Y:S01]  /*09b0*/  FFMA R8, R8, R12, R0 ;  /* 0x0000000c08087223 */ /* 0x000fe20000000000 */
[----:B------:R-:W-:-:S02]  /*09c0*/  SEL R0, R9, RZ, !P1 ;  /* 0x000000ff09007207 */ /* 0x000fc40004800000 */
[----:B------:R-:W-:Y:S01]  /*09d0*/  SEL R9, R13, RZ, !P1 ;  /* 0x000000ff0d097207 */ /* 0x000fe20004800000 */
[-C--:B------:R-:W-:Y:S02]  /*09e0*/  FMUL R13, R29, R16.reuse ;  /* 0x000000101d0d7220 */ /* 0x080fe40000400000 */
[----:B------:R-:W2:Y:S01]  /*09f0*/  LDC.64 R28, c[0x0][0x258] ;  /* 0x00009600ff1c7b82 */ /* 0x000ea20000000a00 */
[----:B------:R-:W-:Y:S01]  /*0a00*/  LOP3.LUT R2, R17, 0x1fc, RZ, 0xc0, !PT ;  /* 0x000001fc11027812 */ /* 0x000fe200078ec0ff */
[----:B------:R-:W-:Y:S01]  /*0a10*/  FFMA R9, R0, R13, R9 ;  /* 0x0000000d00097223 */ /* 0x000fe20000000009 */
[----:B------:R-:W-:Y:S02]  /*0a20*/  SEL R0, R11, RZ, !P1 ;  /* 0x000000ff0b007207 */ /* 0x000fe40004800000 */
[----:B------:R-:W-:Y:S01]  /*0a30*/  SEL R17, R10, RZ, !P1 ;  /* 0x000000ff0a117207 */ /* 0x000fe20004800000 */
[----:B------:R-:W-:Y:S01]  /*0a40*/  IMAD R11, R3, 0x180, R2 ;  /* 0x00000180030b7824 */ /* 0x000fe200078e0202 */
[----:B------:R-:W-:Y:S01]  /*0a50*/  SEL R10, R14, RZ, !P1 ;  /* 0x000000ff0e0a7207 */ /* 0x000fe20004800000 */
[-C--:B------:R-:W-:Y:S01]  /*0a60*/  FMUL R14, R25, R16.reuse ;  /* 0x00000010190e7220 */ /* 0x080fe20000400000 */
[----:B------:R-:W-:Y:S01]  /*0a70*/  SEL R2, R15, RZ, !P1 ;  /* 0x000000ff0f027207 */ /* 0x000fe20004800000 */
[----:B------:R-:W-:Y:S01]  /*0a80*/  FMUL R15, R23, R16 ;  /* 0x00000010170f7220 */ /* 0x000fe20000400000 */
[----:B0-----:R-:W-:-:S04]  /*0a90*/  IMAD.WIDE R20, R11, 0x4, R20 ;  /* 0x000000040b147825 */ /* 0x001fc800078e0214 */
[----:B------:R-:W-:Y:S01]  /*0aa0*/  FFMA R10, R17, R14, R10 ;  /* 0x0000000e110a7223 */ /* 0x000fe2000000000a */
[----:B-1----:R-:W-:-:S04]  /*0ab0*/  IMAD.WIDE R18, R11, 0x4, R18 ;  /* 0x000000040b127825 */ /* 0x002fc800078e0212 */
[----:B------:R-:W-:Y:S01]  /*0ac0*/  FFMA R11, R0, R15, R2 ;  /* 0x0000000f000b7223 */ /* 0x000fe20000000002 */
[----:B------:R0:W-:Y:S04]  /*0ad0*/  @!P1 STG.E.128 desc[UR6][R26.64], R4 ;  /* 0x000000041a009986 */ /* 0x0001e8000c101d06 */
[----:B------:R0:W-:Y:S04]  /*0ae0*/  @!P1 STG.E.128 desc[UR6][R18.64], R12 ;  /* 0x0000000c12009986 */ /* 0x0001e8000c101d06 */
[----:B------:R0:W-:Y:S01]  /*0af0*/  @!P1 STG.E.128 desc[UR6][R20.64], R8 ;  /* 0x0000000814009986 */ /* 0x0001e2000c101d06 */
[----:B--2---:R-:W-:Y:S01]  /*0b00*/  IMAD.WIDE R28, R3, 0x4, R28 ;  /* 0x00000004031c7825 */ /* 0x004fe200078e021c */
[----:B0-----:R-:W-:Y:S06]  /*0b10*/  @P0 EXIT ;  /* 0x000000000000094d */ /* 0x001fec0003800000 */
[----:B------:R-:W-:-:S05]  /*0b20*/  FMUL R3, R16, 0.002604166744276881218 ;  /* 0x3b2aaaab10037820 */ /* 0x000fca0000400000 */
[----:B------:R-:W-:Y:S01]  /*0b30*/  STG.E desc[UR6][R28.64], R3 ;  /* 0x000000031c007986 */ /* 0x000fe2000c101906 */
[----:B------:R-:W-:Y:S05]  /*0b40*/  EXIT ;  /* 0x000000000000794d */ /* 0x000fea0003800000 */
.L_x_0:
[----:B------:R-:W-:-:S00]  /*0b50*/  BRA `(.L_x_0) ;  /* 0xfffffffc00fc7947 */ /* 0x000fc0000383ffff */
[----:B------:R-:W-:-:S00]  /*0b60*/  NOP ;  /* 0x0000000000007918 */ /* 0x000fc00000000000 */
        /* <DEDUP_REMOVED lines=9> */
.L_x_1:


//--------------------- .nv.global.init           --------------------------
	.section	.nv.global.init,"aw",@progbits
.nv.global.init:
	.type		_$_str,@object
	.size		_$_str,(.L_0 - _$_str)
_$_str:
        /*0000*/ 	.byte	0x5f, 0x5f, 0x43, 0x55, 0x44, 0x41, 0x5f, 0x46, 0x54, 0x5a, 0x00
.L_0:


//--------------------- .nv.shared.triton_per_fused_add_native_layer_norm_native_layer_norm_backward_31 --------------------------
	.section	.nv.shared.triton_per_fused_add_native_layer_norm_native_layer_norm_backward_31,"aw",@nobits
	.sectionflags	@""
	.align	16
	.zero		1024


//--------------------- .nv.constant0.triton_per_fused_add_native_layer_norm_native_layer_norm_backward_31 --------------------------
	.section	.nv.constant0.triton_per_fused_add_native_layer_norm_native_layer_norm_backward_31,"a",@progbits
	.sectionflags	@""
	.align	4
.nv.constant0.triton_per_fused_add_native_layer_norm_native_layer_norm_backward_31:
	.zero		616
